//
// Generated by NVIDIA NVVM Compiler
//
// Compiler Build ID: CL-36424714
// Cuda compilation tools, release 13.0, V13.0.88
// Based on NVVM 20.0.0
//

.version 9.0
.target sm_100
.address_size 64

	// .globl	_Z17bitonicSortKernelPii

.visible .entry _Z17bitonicSortKernelPii(
	.param .u64 .ptr .align 1 _Z17bitonicSortKernelPii_param_0,
	.param .u32 _Z17bitonicSortKernelPii_param_1
)
{
	.reg .pred 	%p<8>;
	.reg .b32 	%r<19>;
	.reg .b64 	%rd<9>;

	ld.param.u64 	%rd5, [_Z17bitonicSortKernelPii_param_0];
	ld.param.u32 	%r12, [_Z17bitonicSortKernelPii_param_1];
	cvta.to.global.u64 	%rd1, %rd5;
	mov.u32 	%r13, %tid.x;
	mov.u32 	%r14, %ctaid.x;
	mov.u32 	%r15, %ntid.x;
	mad.lo.s32 	%r1, %r14, %r15, %r13;
	setp.lt.s32 	%p1, %r12, 2;
	@%p1 bra 	$L__BB0_11;
	mul.wide.s32 	%rd6, %r1, 4;
	add.s64 	%rd2, %rd1, %rd6;
	mov.b32 	%r17, 2;
$L__BB0_2:
	and.b32  	%r3, %r17, %r1;
	mov.u32 	%r18, %r17;
$L__BB0_3:
	mov.u32 	%r4, %r18;
	shr.u32 	%r18, %r4, 1;
	xor.b32  	%r6, %r18, %r1;
	setp.le.s32 	%p2, %r6, %r1;
	@%p2 bra 	$L__BB0_9;
	setp.ne.s32 	%p3, %r3, 0;
	@%p3 bra 	$L__BB0_7;
	ld.global.u32 	%r7, [%rd2];
	mul.wide.s32 	%rd8, %r6, 4;
	add.s64 	%rd3, %rd1, %rd8;
	ld.global.u32 	%r8, [%rd3];
	setp.le.s32 	%p5, %r7, %r8;
	@%p5 bra 	$L__BB0_9;
	st.global.u32 	[%rd2], %r8;
	st.global.u32 	[%rd3], %r7;
	bra.uni 	$L__BB0_9;
$L__BB0_7:
	ld.global.u32 	%r9, [%rd2];
	mul.wide.s32 	%rd7, %r6, 4;
	add.s64 	%rd4, %rd1, %rd7;
	ld.global.u32 	%r10, [%rd4];
	setp.ge.s32 	%p4, %r9, %r10;
	@%p4 bra 	$L__BB0_9;
	st.global.u32 	[%rd2], %r10;
	st.global.u32 	[%rd4], %r9;
$L__BB0_9:
	bar.sync 	0;
	setp.gt.u32 	%p6, %r4, 3;
	@%p6 bra 	$L__BB0_3;
	shl.b32 	%r17, %r17, 1;
	setp.le.s32 	%p7, %r17, %r12;
	@%p7 bra 	$L__BB0_2;
$L__BB0_11:
	ret;

}


// ===== COMPILED SASS (sm_100) =====

	.target	sm_100

	.elftype	@"ET_EXEC"


//--------------------- .note.nv.tkinfo           --------------------------
	.section	.note.nv.tkinfo,"",@"SHT_NOTE"
	.sectionflags	@"SHF_NOTE_NV_TKINFO"
	.tkinfo
        /*0018*/ 	.word	0x00000002
        /*0030*/ 	.string	""
        /*0030*/ 	.string	"ptxas"
        /*0030*/ 	.string	"Cuda compilation tools, release 13.0, V13.0.88"
        /*0030*/ 	.string	"Build cuda_13.0.r13.0/compiler.36424714_0"
        /*0030*/ 	.string	"-arch sm_100 -m 64 "



//--------------------- .note.nv.cuinfo           --------------------------
	.section	.note.nv.cuinfo,"",@"SHT_NOTE"
	.sectionflags	@"SHF_NOTE_NV_CUINFO"
        /*0018*/ 	.short	0x0002
        /*001a*/ 	.short	0x0064
        /*001c*/ 	.short	0x0082
	.zero		2


//--------------------- .nv.info                  --------------------------
	.section	.nv.info,"",@"SHT_CUDA_INFO"
	.align	4


	//----- nvinfo : EIATTR_REGCOUNT
	.align		4
        /*0000*/ 	.byte	0x04, 0x2f
        /*0002*/ 	.short	(.L_1 - .L_0)
	.align		4
.L_0:
        /*0004*/ 	.word	index@(_Z17bitonicSortKernelPii)
        /*0008*/ 	.word	0x0000000e


	//----- nvinfo : EIATTR_FRAME_SIZE
	.align		4
.L_1:
        /*000c*/ 	.byte	0x04, 0x11
        /*000e*/ 	.short	(.L_3 - .L_2)
	.align		4
.L_2:
        /*0010*/ 	.word	index@(_Z17bitonicSortKernelPii)
        /*0014*/ 	.word	0x00000000


	//----- nvinfo : EIATTR_MIN_STACK_SIZE
	.align		4
.L_3:
        /*0018*/ 	.byte	0x04, 0x12
        /*001a*/ 	.short	(.L_5 - .L_4)
	.align		4
.L_4:
        /*001c*/ 	.word	index@(_Z17bitonicSortKernelPii)
        /*0020*/ 	.word	0x00000000
.L_5:


//--------------------- .nv.compat                --------------------------
	.section	.nv.compat,"",@"SHT_CUDA_COMPAT_INFO"
	.align	4
        /*0000*/ 	.byte	0x02, 0x09, 0x00, 0x00, 0x02, 0x02, 0x01, 0x00, 0x02, 0x05, 0x05, 0x00, 0x03, 0x07, 0x01, 0x01
        /*0010*/ 	.byte	0x02, 0x03, 0x00, 0x00, 0x02, 0x06, 0x01, 0x00, 0x04, 0x0b, 0x08, 0x00, 0x09, 0x00, 0x00, 0x00
        /*0020*/ 	.byte	0x00, 0x00, 0x00, 0x00


//--------------------- .nv.info._Z17bitonicSortKernelPii --------------------------
	.section	.nv.info._Z17bitonicSortKernelPii,"",@"SHT_CUDA_INFO"
	.sectionflags	@""
	.align	4


	//----- nvinfo : EIATTR_CUDA_API_VERSION
	.align		4
        /*0000*/ 	.byte	0x04, 0x37
        /*0002*/ 	.short	(.L_7 - .L_6)
.L_6:
        /*0004*/ 	.word	0x00000082


	//----- nvinfo : EIATTR_KPARAM_INFO
	.align		4
.L_7:
        /*0008*/ 	.byte	0x04, 0x17
        /*000a*/ 	.short	(.L_9 - .L_8)
.L_8:
        /*000c*/ 	.word	0x00000000
        /*0010*/ 	.short	0x0001
        /*0012*/ 	.short	0x0008
        /*0014*/ 	.byte	0x00, 0xf0, 0x11, 0x00


	//----- nvinfo : EIATTR_KPARAM_INFO
	.align		4
.L_9:
        /*0018*/ 	.byte	0x04, 0x17
        /*001a*/ 	.short	(.L_11 - .L_10)
.L_10:
        /*001c*/ 	.word	0x00000000
        /*0020*/ 	.short	0x0000
        /*0022*/ 	.short	0x0000
        /*0024*/ 	.byte	0x00, 0xf5, 0x21, 0x00


	//----- nvinfo : EIATTR_SPARSE_MMA_MASK
	.align		4
.L_11:
        /*0028*/ 	.byte	0x03, 0x50
        /*002a*/ 	.short	0x0000


	//----- nvinfo : EIATTR_MAXREG_COUNT
	.align		4
        /*002c*/ 	.byte	0x03, 0x1b
        /*002e*/ 	.short	0x00ff


	//----- nvinfo : EIATTR_NUM_BARRIERS
	.align		4
        /*0030*/ 	.byte	0x02, 0x4c
        /*0032*/ 	.byte	0x01
	.zero		1


	//----- nvinfo : EIATTR_MERCURY_ISA_VERSION
	.align		4
        /*0034*/ 	.byte	0x03, 0x5f
        /*0036*/ 	.short	0x0101


	//----- nvinfo : EIATTR_VRC_CTA_INIT_COUNT
	.align		4
        /*0038*/ 	.byte	0x02, 0x4a
	.zero		1
	.zero		1


	//----- nvinfo : EIATTR_EXIT_INSTR_OFFSETS
	.align		4
        /*003c*/ 	.byte	0x04, 0x1c
        /*003e*/ 	.short	(.L_13 - .L_12)


	//   ....[0]....
.L_12:
        /*0040*/ 	.word	0x00000060


	//   ....[1]....
        /*0044*/ 	.word	0x000002c0


	//----- nvinfo : EIATTR_CRS_STACK_SIZE
	.align		4
.L_13:
        /*0048*/ 	.byte	0x04, 0x1e
        /*004a*/ 	.short	(.L_15 - .L_14)
.L_14:
        /*004c*/ 	.word	0x00000000


	//----- nvinfo : EIATTR_CBANK_PARAM_SIZE
	.align		4
.L_15:
        /*0050*/ 	.byte	0x03, 0x19
        /*0052*/ 	.short	0x000c


	//----- nvinfo : EIATTR_PARAM_CBANK
	.align		4
        /*0054*/ 	.byte	0x04, 0x0a
        /*0056*/ 	.short	(.L_17 - .L_16)
	.align		4
.L_16:
        /*0058*/ 	.word	index@(.nv.constant0._Z17bitonicSortKernelPii)
        /*005c*/ 	.short	0x0380
        /*005e*/ 	.short	0x000c


	//----- nvinfo : EIATTR_SW_WAR
	.align		4
.L_17:
        /*0060*/ 	.byte	0x04, 0x36
        /*0062*/ 	.short	(.L_19 - .L_18)
.L_18:
        /*0064*/ 	.word	0x00000008
.L_19:


//--------------------- .nv.callgraph             --------------------------
	.section	.nv.callgraph,"",@"SHT_CUDA_CALLGRAPH"
	.align	4
	.sectionentsize	8
	.align		4
        /*0000*/ 	.word	0x00000000
	.align		4
        /*0004*/ 	.word	0xffffffff
	.align		4
        /*0008*/ 	.word	0x00000000
	.align		4
        /*000c*/ 	.word	0xfffffffe
	.align		4
        /*0010*/ 	.word	0x00000000
	.align		4
        /*0014*/ 	.word	0xfffffffd
	.align		4
        /*0018*/ 	.word	0x00000000
	.align		4
        /*001c*/ 	.word	0xfffffffc


//--------------------- .text._Z17bitonicSortKernelPii --------------------------
	.section	.text._Z17bitonicSortKernelPii,"ax",@progbits
	.align	128
        .global         _Z17bitonicSortKernelPii
        .type           _Z17bitonicSortKernelPii,@function
        .size           _Z17bitonicSortKernelPii,(.L_x_6 - _Z17bitonicSortKernelPii)
        .other          _Z17bitonicSortKernelPii,@"STO_CUDA_ENTRY STV_DEFAULT"
_Z17bitonicSortKernelPii:
.text._Z17bitonicSortKernelPii:
[----:B------:R-:W-:Y:S08]  /*0000*/  LDC R1, c[0x0][0x37c] ;  /* 0x0000df00ff017b82 */ /* 0x000ff00000000800 */
[----:B------:R-:W0:Y:S01]  /*0010*/  LDC R0, c[0x0][0x388] ;  /* 0x0000e200ff007b82 */ /* 0x000e220000000800 */
[----:B------:R-:W1:Y:S07]  /*0020*/  S2R R9, SR_TID.X ;  /* 0x0000000000097919 */ /* 0x000e6e0000002100 */
[----:B------:R-:W2:Y:S01]  /*0030*/  S2UR UR4, SR_CTAID.X ;  /* 0x00000000000479c3 */ /* 0x000ea20000002500 */
[----:B0-----:R-:W-:-:S07]  /*0040*/  ISETP.GE.AND P0, PT, R0, 0x2, PT ;  /* 0x000000020000780c */ /* 0x001fce0003f06270 */
[----:B------:R-:W0:Y:S06]  /*0050*/  LDC R0, c[0x0][0x360] ;  /* 0x0000d800ff007b82 */ /* 0x000e2c0000000800 */
[----:B-12---:R-:W-:Y:S05]  /*0060*/  @!P0 EXIT ;  /* 0x000000000000894d */ /* 0x006fea0003800000 */
[----:B------:R-:W1:Y:S01]  /*0070*/  LDC.64 R2, c[0x0][0x380] ;  /* 0x0000e000ff027b82 */ /* 0x000e620000000a00 */
[----:B0-----:R-:W-:Y:S01]  /*0080*/  IMAD R9, R0, UR4, R9 ;  /* 0x0000000400097c24 */ /* 0x001fe2000f8e0209 */
[----:B------:R-:W0:Y:S01]  /*0090*/  LDCU.64 UR8, c[0x0][0x358] ;  /* 0x00006b00ff0877ac */ /* 0x000e220008000a00 */
[----:B------:R-:W-:Y:S02]  /*00a0*/  UMOV UR4, 0x2 ;  /* 0x0000000200047882 */ /* 0x000fe40000000000 */
[----:B01----:R-:W-:-:S07]  /*00b0*/  IMAD.WIDE R2, R9, 0x4, R2 ;  /* 0x0000000409027825 */ /* 0x003fce00078e0202 */
.L_x_4:
[----:B0-----:R-:W0:Y:S01]  /*00c0*/  LDC.64 R6, c[0x0][0x380] ;  /* 0x0000e000ff067b82 */ /* 0x001e220000000a00 */
[----:B-12---:R-:W-:-:S05]  /*00d0*/  UMOV UR5, UR4 ;  /* 0x0000000400057c82 */ /* 0x006fca0008000000 */
.L_x_3:
[----:B------:R-:W-:Y:S01]  /*00e0*/  UMOV UR6, UR5 ;  /* 0x0000000500067c82 */ /* 0x000fe20008000000 */
[----:B------:R-:W-:Y:S01]  /*00f0*/  USHF.R.U32.HI UR5, URZ, 0x1, UR5 ;  /* 0x00000001ff057899 */ /* 0x000fe20008011605 */
[----:B------:R-:W-:Y:S05]  /*0100*/  BSSY.RECONVERGENT B0, `(.L_x_0) ;  /* 0x0000014000007945 */ /* 0x000fea0003800200 */
[----:B-12---:R-:W-:-:S04]  /*0110*/  LOP3.LUT R5, R9, UR5, RZ, 0x3c, !PT ;  /* 0x0000000509057c12 */ /* 0x006fc8000f8e3cff */
[----:B------:R-:W-:-:S13]  /*0120*/  ISETP.GT.AND P0, PT, R5, R9, PT ;  /* 0x000000090500720c */ /* 0x000fda0003f04270 */
[----:B------:R-:W-:Y:S05]  /*0130*/  @!P0 BRA `(.L_x_1) ;  /* 0x0000000000408947 */ /* 0x000fea0003800000 */
[----:B------:R-:W-:-:S13]  /*0140*/  LOP3.LUT P0, RZ, R9, UR4, RZ, 0xc0, !PT ;  /* 0x0000000409ff7c12 */ /* 0x000fda000f80c0ff */
[----:B------:R-:W-:Y:S05]  /*0150*/  @P0 BRA `(.L_x_2) ;  /* 0x0000000000200947 */ /* 0x000fea0003800000 */
[----:B0-----:R-:W-:Y:S01]  /*0160*/  IMAD.WIDE R4, R5, 0x4, R6 ;  /* 0x0000000405047825 */ /* 0x001fe200078e0206 */
[----:B------:R-:W2:Y:S04]  /*0170*/  LDG.E R11, desc[UR8][R2.64] ;  /* 0x00000008020b7981 */ /* 0x000ea8000c1e1900 */
[----:B------:R-:W2:Y:S02]  /*0180*/  LDG.E R0, desc[UR8][R4.64] ;  /* 0x0000000804007981 */ /* 0x000ea4000c1e1900 */
[----:B--2---:R-:W-:-:S13]  /*0190*/  ISETP.GT.AND P0, PT, R11, R0, PT ;  /* 0x000000000b00720c */ /* 0x004fda0003f04270 */
[----:B------:R-:W-:Y:S05]  /*01a0*/  @!P0 BRA `(.L_x_1) ;  /* 0x0000000000248947 */ /* 0x000fea0003800000 */
[----:B------:R2:W-:Y:S04]  /*01b0*/  STG.E desc[UR8][R2.64], R0 ;  /* 0x0000000002007986 */ /* 0x0005e8000c101908 */
[----:B------:R2:W-:Y:S01]  /*01c0*/  STG.E desc[UR8][R4.64], R11 ;  /* 0x0000000b04007986 */ /* 0x0005e2000c101908 */
[----:B------:R-:W-:Y:S05]  /*01d0*/  BRA `(.L_x_1) ;  /* 0x0000000000187947 */ /* 0x000fea0003800000 */
.L_x_2:
[----:B0-----:R-:W-:Y:S01]  /*01e0*/  IMAD.WIDE R4, R5, 0x4, R6 ;  /* 0x0000000405047825 */ /* 0x001fe200078e0206 */
[----:B------:R-:W2:Y:S04]  /*01f0*/  LDG.E R11, desc[UR8][R2.64] ;  /* 0x00000008020b7981 */ /* 0x000ea8000c1e1900 */
[----:B------:R-:W2:Y:S02]  /*0200*/  LDG.E R0, desc[UR8][R4.64] ;  /* 0x0000000804007981 */ /* 0x000ea4000c1e1900 */
[----:B--2---:R-:W-:-:S13]  /*0210*/  ISETP.GE.AND P0, PT, R11, R0, PT ;  /* 0x000000000b00720c */ /* 0x004fda0003f06270 */
[----:B------:R1:W-:Y:S04]  /*0220*/  @!P0 STG.E desc[UR8][R2.64], R0 ;  /* 0x0000000002008986 */ /* 0x0003e8000c101908 */
[----:B------:R1:W-:Y:S02]  /*0230*/  @!P0 STG.E desc[UR8][R4.64], R11 ;  /* 0x0000000b04008986 */ /* 0x0003e4000c101908 */
.L_x_1:
[----:B------:R-:W-:Y:S05]  /*0240*/  BSYNC.RECONVERGENT B0 ;  /* 0x0000000000007941 */ /* 0x000fea0003800200 */
.L_x_0:
[----:B------:R-:W-:Y:S01]  /*0250*/  BAR.SYNC.DEFER_BLOCKING 0x0 ;  /* 0x0000000000007b1d */ /* 0x000fe20000010000 */
[----:B------:R-:W-:-:S09]  /*0260*/  UISETP.GT.U32.AND UP0, UPT, UR6, 0x3, UPT ;  /* 0x000000030600788c */ /* 0x000fd2000bf04070 */
[----:B------:R-:W-:Y:S05]  /*0270*/  BRA.U UP0, `(.L_x_3) ;  /* 0xfffffffd00987547 */ /* 0x000fea000b83ffff */
[----:B------:R-:W3:Y:S01]  /*0280*/  LDCU UR5, c[0x0][0x388] ;  /* 0x00007100ff0577ac */ /* 0x000ee20008000800 */
[----:B------:R-:W-:-:S04]  /*0290*/  USHF.L.U32 UR4, UR4, 0x1, URZ ;  /* 0x0000000104047899 */ /* 0x000fc800080006ff */
[----:B---3--:R-:W-:-:S09]  /*02a0*/  UISETP.GT.AND UP0, UPT, UR4, UR5, UPT ;  /* 0x000000050400728c */ /* 0x008fd2000bf04270 */
[----:B------:R-:W-:Y:S05]  /*02b0*/  BRA.U !UP0, `(.L_x_4) ;  /* 0xfffffffd08807547 */ /* 0x000fea000b83ffff */
[----:B------:R-:W-:Y:S05]  /*02c0*/  EXIT ;  /* 0x000000000000794d */ /* 0x000fea0003800000 */
.L_x_5:
[----:B------:R-:W-:-:S00]  /*02d0*/  BRA `(.L_x_5) ;  /* 0xfffffffc00fc7947 */ /* 0x000fc0000383ffff */
[----:B------:R-:W-:-:S00]  /*02e0*/  NOP ;  /* 0x0000000000007918 */ /* 0x000fc00000000000 */
        /* <DEDUP_REMOVED lines=9> */
.L_x_6:


//--------------------- .nv.shared.reserved.0     --------------------------
	.section	.nv.shared.reserved.0,"aw",@nobits
	.weak		__nv_reservedSMEM_offset_0_alias
	.size		__nv_reservedSMEM_offset_0_alias, 0, 64
	.other		__nv_reservedSMEM_offset_0_alias,@"STO_CUDA_RESERVED_SHARED STV_DEFAULT"
__nv_reservedSMEM_offset_0_alias:
	.zero		0
	.zero		64


//--------------------- .nv.constant0._Z17bitonicSortKernelPii --------------------------
	.section	.nv.constant0._Z17bitonicSortKernelPii,"a",@progbits
	.sectionflags	@""
	.align	4
.nv.constant0._Z17bitonicSortKernelPii:
	.zero		908


//--------------------- SYMBOLS --------------------------

	.type		.nv.reservedSmem.offset0,@object
	.size		.nv.reservedSmem.offset0,0x4
